//
// Generated by NVIDIA NVVM Compiler
//
// Compiler Build ID: CL-36424714
// Cuda compilation tools, release 13.0, V13.0.88
// Based on NVVM 20.0.0
//

.version 9.0
.target sm_100
.address_size 64

	// .globl	_Z12embossKernelPhS_ii

.visible .entry _Z12embossKernelPhS_ii(
	.param .u64 .ptr .align 1 _Z12embossKernelPhS_ii_param_0,
	.param .u64 .ptr .align 1 _Z12embossKernelPhS_ii_param_1,
	.param .u32 _Z12embossKernelPhS_ii_param_2,
	.param .u32 _Z12embossKernelPhS_ii_param_3
)
{
	.reg .pred 	%p<8>;
	.reg .b16 	%rs<3>;
	.reg .b32 	%r<37>;
	.reg .b64 	%rd<13>;

	ld.param.u64 	%rd1, [_Z12embossKernelPhS_ii_param_0];
	ld.param.u64 	%rd2, [_Z12embossKernelPhS_ii_param_1];
	ld.param.u32 	%r4, [_Z12embossKernelPhS_ii_param_2];
	ld.param.u32 	%r5, [_Z12embossKernelPhS_ii_param_3];
	mov.u32 	%r7, %ctaid.x;
	mov.u32 	%r8, %ntid.x;
	mov.u32 	%r9, %tid.x;
	mad.lo.s32 	%r10, %r7, %r8, %r9;
	mov.u32 	%r11, %ctaid.y;
	mov.u32 	%r12, %ntid.y;
	mov.u32 	%r13, %tid.y;
	mad.lo.s32 	%r14, %r11, %r12, %r13;
	setp.lt.s32 	%p1, %r10, 1;
	add.s32 	%r15, %r4, -1;
	setp.ge.s32 	%p2, %r10, %r15;
	or.pred  	%p3, %p1, %p2;
	setp.eq.s32 	%p4, %r14, 0;
	or.pred  	%p5, %p4, %p3;
	add.s32 	%r16, %r5, -1;
	setp.ge.s32 	%p6, %r14, %r16;
	or.pred  	%p7, %p5, %p6;
	@%p7 bra 	$L__BB0_2;
	cvta.to.global.u64 	%rd3, %rd2;
	cvta.to.global.u64 	%rd4, %rd1;
	add.s32 	%r17, %r14, -1;
	mad.lo.s32 	%r18, %r17, %r4, %r10;
	add.s32 	%r19, %r18, -1;
	cvt.s64.s32 	%rd5, %r19;
	add.s64 	%rd6, %rd4, %rd5;
	ld.global.u8 	%rs1, [%rd6];
	mul.wide.u16 	%r20, %rs1, 2;
	ld.global.u8 	%r21, [%rd6+1];
	add.s32 	%r22, %r18, %r4;
	cvt.s64.s32 	%rd7, %r4;
	add.s64 	%rd8, %rd6, %rd7;
	ld.global.u8 	%r23, [%rd8];
	add.s32 	%r24, %r21, %r23;
	add.s32 	%r25, %r20, %r24;
	cvt.s64.s32 	%rd9, %r22;
	add.s64 	%rd10, %rd8, 1;
	ld.global.u8 	%r26, [%rd8+1];
	sub.s32 	%r27, %r26, %r25;
	ld.global.u8 	%r28, [%rd8+2];
	add.s32 	%r29, %r27, %r28;
	add.s64 	%rd11, %rd10, %rd7;
	ld.global.u8 	%r30, [%rd11];
	add.s32 	%r31, %r29, %r30;
	ld.global.u8 	%rs2, [%rd11+1];
	mul.wide.u16 	%r32, %rs2, 2;
	add.s32 	%r33, %r32, %r31;
	max.s32 	%r34, %r33, -128;
	add.s32 	%r35, %r34, 128;
	min.u32 	%r36, %r35, 255;
	add.s64 	%rd12, %rd3, %rd9;
	st.global.u8 	[%rd12], %r36;
$L__BB0_2:
	ret;

}


// ===== COMPILED SASS (sm_100) =====

	.target	sm_100

	.elftype	@"ET_EXEC"


//--------------------- .note.nv.tkinfo           --------------------------
	.section	.note.nv.tkinfo,"",@"SHT_NOTE"
	.sectionflags	@"SHF_NOTE_NV_TKINFO"
	.tkinfo
        /*0018*/ 	.word	0x00000002
        /*0030*/ 	.string	""
        /*0030*/ 	.string	"ptxas"
        /*0030*/ 	.string	"Cuda compilation tools, release 13.0, V13.0.88"
        /*0030*/ 	.string	"Build cuda_13.0.r13.0/compiler.36424714_0"
        /*0030*/ 	.string	"-arch sm_100 -m 64 "



//--------------------- .note.nv.cuinfo           --------------------------
	.section	.note.nv.cuinfo,"",@"SHT_NOTE"
	.sectionflags	@"SHF_NOTE_NV_CUINFO"
        /*0018*/ 	.short	0x0002
        /*001a*/ 	.short	0x0064
        /*001c*/ 	.short	0x0082
	.zero		2


//--------------------- .nv.info                  --------------------------
	.section	.nv.info,"",@"SHT_CUDA_INFO"
	.align	4


	//----- nvinfo : EIATTR_REGCOUNT
	.align		4
        /*0000*/ 	.byte	0x04, 0x2f
        /*0002*/ 	.short	(.L_1 - .L_0)
	.align		4
.L_0:
        /*0004*/ 	.word	index@(_Z12embossKernelPhS_ii)
        /*0008*/ 	.word	0x00000012


	//----- nvinfo : EIATTR_FRAME_SIZE
	.align		4
.L_1:
        /*000c*/ 	.byte	0x04, 0x11
        /*000e*/ 	.short	(.L_3 - .L_2)
	.align		4
.L_2:
        /*0010*/ 	.word	index@(_Z12embossKernelPhS_ii)
        /*0014*/ 	.word	0x00000000


	//----- nvinfo : EIATTR_MIN_STACK_SIZE
	.align		4
.L_3:
        /*0018*/ 	.byte	0x04, 0x12
        /*001a*/ 	.short	(.L_5 - .L_4)
	.align		4
.L_4:
        /*001c*/ 	.word	index@(_Z12embossKernelPhS_ii)
        /*0020*/ 	.word	0x00000000
.L_5:


//--------------------- .nv.compat                --------------------------
	.section	.nv.compat,"",@"SHT_CUDA_COMPAT_INFO"
	.align	4
        /*0000*/ 	.byte	0x02, 0x09, 0x00, 0x00, 0x02, 0x02, 0x01, 0x00, 0x02, 0x05, 0x05, 0x00, 0x03, 0x07, 0x01, 0x01
        /*0010*/ 	.byte	0x02, 0x03, 0x00, 0x00, 0x02, 0x06, 0x01, 0x00, 0x04, 0x0b, 0x08, 0x00, 0x09, 0x00, 0x00, 0x00
        /*0020*/ 	.byte	0x00, 0x00, 0x00, 0x00


//--------------------- .nv.info._Z12embossKernelPhS_ii --------------------------
	.section	.nv.info._Z12embossKernelPhS_ii,"",@"SHT_CUDA_INFO"
	.sectionflags	@""
	.align	4


	//----- nvinfo : EIATTR_CUDA_API_VERSION
	.align		4
        /*0000*/ 	.byte	0x04, 0x37
        /*0002*/ 	.short	(.L_7 - .L_6)
.L_6:
        /*0004*/ 	.word	0x00000082


	//----- nvinfo : EIATTR_KPARAM_INFO
	.align		4
.L_7:
        /*0008*/ 	.byte	0x04, 0x17
        /*000a*/ 	.short	(.L_9 - .L_8)
.L_8:
        /*000c*/ 	.word	0x00000000
        /*0010*/ 	.short	0x0003
        /*0012*/ 	.short	0x0014
        /*0014*/ 	.byte	0x00, 0xf0, 0x11, 0x00


	//----- nvinfo : EIATTR_KPARAM_INFO
	.align		4
.L_9:
        /*0018*/ 	.byte	0x04, 0x17
        /*001a*/ 	.short	(.L_11 - .L_10)
.L_10:
        /*001c*/ 	.word	0x00000000
        /*0020*/ 	.short	0x0002
        /*0022*/ 	.short	0x0010
        /*0024*/ 	.byte	0x00, 0xf0, 0x11, 0x00


	//----- nvinfo : EIATTR_KPARAM_INFO
	.align		4
.L_11:
        /*0028*/ 	.byte	0x04, 0x17
        /*002a*/ 	.short	(.L_13 - .L_12)
.L_12:
        /*002c*/ 	.word	0x00000000
        /*0030*/ 	.short	0x0001
        /*0032*/ 	.short	0x0008
        /*0034*/ 	.byte	0x00, 0xf5, 0x21, 0x00


	//----- nvinfo : EIATTR_KPARAM_INFO
	.align		4
.L_13:
        /*0038*/ 	.byte	0x04, 0x17
        /*003a*/ 	.short	(.L_15 - .L_14)
.L_14:
        /*003c*/ 	.word	0x00000000
        /*0040*/ 	.short	0x0000
        /*0042*/ 	.short	0x0000
        /*0044*/ 	.byte	0x00, 0xf5, 0x21, 0x00


	//----- nvinfo : EIATTR_SPARSE_MMA_MASK
	.align		4
.L_15:
        /*0048*/ 	.byte	0x03, 0x50
        /*004a*/ 	.short	0x0000


	//----- nvinfo : EIATTR_MAXREG_COUNT
	.align		4
        /*004c*/ 	.byte	0x03, 0x1b
        /*004e*/ 	.short	0x00ff


	//----- nvinfo : EIATTR_MERCURY_ISA_VERSION
	.align		4
        /*0050*/ 	.byte	0x03, 0x5f
        /*0052*/ 	.short	0x0101


	//----- nvinfo : EIATTR_VRC_CTA_INIT_COUNT
	.align		4
        /*0054*/ 	.byte	0x02, 0x4a
	.zero		1
	.zero		1


	//----- nvinfo : EIATTR_EXIT_INSTR_OFFSETS
	.align		4
        /*0058*/ 	.byte	0x04, 0x1c
        /*005a*/ 	.short	(.L_17 - .L_16)


	//   ....[0]....
.L_16:
        /*005c*/ 	.word	0x00000100


	//   ....[1]....
        /*0060*/ 	.word	0x00000300


	//----- nvinfo : EIATTR_CBANK_PARAM_SIZE
	.align		4
.L_17:
        /*0064*/ 	.byte	0x03, 0x19
        /*0066*/ 	.short	0x0018


	//----- nvinfo : EIATTR_PARAM_CBANK
	.align		4
        /*0068*/ 	.byte	0x04, 0x0a
        /*006a*/ 	.short	(.L_19 - .L_18)
	.align		4
.L_18:
        /*006c*/ 	.word	index@(.nv.constant0._Z12embossKernelPhS_ii)
        /*0070*/ 	.short	0x0380
        /*0072*/ 	.short	0x0018


	//----- nvinfo : EIATTR_SW_WAR
	.align		4
.L_19:
        /*0074*/ 	.byte	0x04, 0x36
        /*0076*/ 	.short	(.L_21 - .L_20)
.L_20:
        /*0078*/ 	.word	0x00000008
.L_21:


//--------------------- .nv.callgraph             --------------------------
	.section	.nv.callgraph,"",@"SHT_CUDA_CALLGRAPH"
	.align	4
	.sectionentsize	8
	.align		4
        /*0000*/ 	.word	0x00000000
	.align		4
        /*0004*/ 	.word	0xffffffff
	.align		4
        /*0008*/ 	.word	0x00000000
	.align		4
        /*000c*/ 	.word	0xfffffffe
	.align		4
        /*0010*/ 	.word	0x00000000
	.align		4
        /*0014*/ 	.word	0xfffffffd
	.align		4
        /*0018*/ 	.word	0x00000000
	.align		4
        /*001c*/ 	.word	0xfffffffc


//--------------------- .text._Z12embossKernelPhS_ii --------------------------
	.section	.text._Z12embossKernelPhS_ii,"ax",@progbits
	.align	128
        .global         _Z12embossKernelPhS_ii
        .type           _Z12embossKernelPhS_ii,@function
        .size           _Z12embossKernelPhS_ii,(.L_x_1 - _Z12embossKernelPhS_ii)
        .other          _Z12embossKernelPhS_ii,@"STO_CUDA_ENTRY STV_DEFAULT"
_Z12embossKernelPhS_ii:
.text._Z12embossKernelPhS_ii:
[----:B------:R-:W-:Y:S01]  /*0000*/  LDC R1, c[0x0][0x37c] ;  /* 0x0000df00ff017b82 */ /* 0x000fe20000000800 */
[----:B------:R-:W0:Y:S07]  /*0010*/  S2R R3, SR_TID.X ;  /* 0x0000000000037919 */ /* 0x000e2e0000002100 */
[----:B------:R-:W0:Y:S01]  /*0020*/  S2UR UR5, SR_CTAID.X ;  /* 0x00000000000579c3 */ /* 0x000e220000002500 */
[----:B------:R-:W1:Y:S01]  /*0030*/  LDCU.64 UR8, c[0x0][0x390] ;  /* 0x00007200ff0877ac */ /* 0x000e620008000a00 */
[----:B------:R-:W2:Y:S06]  /*0040*/  S2R R5, SR_TID.Y ;  /* 0x0000000000057919 */ /* 0x000eac0000002200 */
[----:B------:R-:W0:Y:S08]  /*0050*/  LDC R0, c[0x0][0x360] ;  /* 0x0000d800ff007b82 */ /* 0x000e300000000800 */
[----:B------:R-:W2:Y:S01]  /*0060*/  S2UR UR6, SR_CTAID.Y ;  /* 0x00000000000679c3 */ /* 0x000ea20000002600 */
[----:B-1----:R-:W-:-:S07]  /*0070*/  UIADD3 UR4, UPT, UPT, UR8, -0x1, URZ ;  /* 0xffffffff08047890 */ /* 0x002fce000fffe0ff */
[----:B------:R-:W2:Y:S01]  /*0080*/  LDC R2, c[0x0][0x364] ;  /* 0x0000d900ff027b82 */ /* 0x000ea20000000800 */
[----:B0-----:R-:W-:-:S05]  /*0090*/  IMAD R0, R0, UR5, R3 ;  /* 0x0000000500007c24 */ /* 0x001fca000f8e0203 */
[----:B------:R-:W-:Y:S01]  /*00a0*/  ISETP.GE.AND P0, PT, R0, UR4, PT ;  /* 0x0000000400007c0c */ /* 0x000fe2000bf06270 */
[----:B------:R-:W-:-:S03]  /*00b0*/  UIADD3 UR4, UPT, UPT, UR9, -0x1, URZ ;  /* 0xffffffff09047890 */ /* 0x000fc6000fffe0ff */
[----:B------:R-:W-:Y:S01]  /*00c0*/  ISETP.LT.OR P0, PT, R0, 0x1, P0 ;  /* 0x000000010000780c */ /* 0x000fe20000701670 */
[----:B--2---:R-:W-:-:S05]  /*00d0*/  IMAD R2, R2, UR6, R5 ;  /* 0x0000000602027c24 */ /* 0x004fca000f8e0205 */
[----:B------:R-:W-:-:S04]  /*00e0*/  ISETP.EQ.OR P0, PT, R2, RZ, P0 ;  /* 0x000000ff0200720c */ /* 0x000fc80000702670 */
[----:B------:R-:W-:-:S13]  /*00f0*/  ISETP.GE.OR P0, PT, R2, UR4, P0 ;  /* 0x0000000402007c0c */ /* 0x000fda0008706670 */
[----:B------:R-:W-:Y:S05]  /*0100*/  @P0 EXIT ;  /* 0x000000000000094d */ /* 0x000fea0003800000 */
[----:B------:R-:W0:Y:S01]  /*0110*/  LDCU.128 UR12, c[0x0][0x380] ;  /* 0x00007000ff0c77ac */ /* 0x000e220008000c00 */
[----:B------:R-:W-:Y:S01]  /*0120*/  VIADD R3, R2, 0xffffffff ;  /* 0xffffffff02037836 */ /* 0x000fe20000000000 */
[----:B------:R-:W1:Y:S03]  /*0130*/  LDCU.64 UR4, c[0x0][0x358] ;  /* 0x00006b00ff0477ac */ /* 0x000e660008000a00 */
[----:B------:R-:W-:Y:S01]  /*0140*/  IMAD R0, R3, UR8, R0 ;  /* 0x0000000803007c24 */ /* 0x000fe2000f8e0200 */
[----:B------:R-:W-:-:S03]  /*0150*/  USHF.R.S32.HI UR6, URZ, 0x1f, UR8 ;  /* 0x0000001fff067899 */ /* 0x000fc60008011408 */
[----:B------:R-:W-:-:S05]  /*0160*/  VIADD R2, R0, 0xffffffff ;  /* 0xffffffff00027836 */ /* 0x000fca0000000000 */
[----:B0-----:R-:W-:-:S04]  /*0170*/  IADD3 R6, P0, PT, R2, UR12, RZ ;  /* 0x0000000c02067c10 */ /* 0x001fc8000ff1e0ff */
[----:B------:R-:W-:Y:S02]  /*0180*/  LEA.HI.X.SX32 R7, R2, UR13, 0x1, P0 ;  /* 0x0000000d02077c11 */ /* 0x000fe400080f0eff */
[----:B------:R-:W-:-:S03]  /*0190*/  IADD3 R2, P0, PT, R6, UR8, RZ ;  /* 0x0000000806027c10 */ /* 0x000fc6000ff1e0ff */
[----:B-1----:R-:W2:Y:S01]  /*01a0*/  LDG.E.U8 R9, desc[UR4][R6.64+0x1] ;  /* 0x0000010406097981 */ /* 0x002ea2000c1e1100 */
[----:B------:R-:W-:-:S03]  /*01b0*/  IADD3.X R3, PT, PT, R7, UR6, RZ, P0, !PT ;  /* 0x0000000607037c10 */ /* 0x000fc600087fe4ff */
[----:B------:R0:W3:Y:S04]  /*01c0*/  LDG.E.U8 R8, desc[UR4][R6.64] ;  /* 0x0000000406087981 */ /* 0x0000e8000c1e1100 */
[----:B------:R-:W2:Y:S01]  /*01d0*/  LDG.E.U8 R10, desc[UR4][R2.64] ;  /* 0x00000004020a7981 */ /* 0x000ea2000c1e1100 */
[----:B------:R-:W-:-:S03]  /*01e0*/  IADD3 R4, P0, PT, R2, UR8, RZ ;  /* 0x0000000802047c10 */ /* 0x000fc6000ff1e0ff */
[----:B------:R-:W4:Y:S01]  /*01f0*/  LDG.E.U8 R11, desc[UR4][R2.64+0x1] ;  /* 0x00000104020b7981 */ /* 0x000f22000c1e1100 */
[----:B------:R-:W-:-:S03]  /*0200*/  IADD3.X R5, PT, PT, R3, UR6, RZ, P0, !PT ;  /* 0x0000000603057c10 */ /* 0x000fc600087fe4ff */
[----:B------:R-:W4:Y:S04]  /*0210*/  LDG.E.U8 R12, desc[UR4][R2.64+0x2] ;  /* 0x00000204020c7981 */ /* 0x000f28000c1e1100 */
[----:B------:R-:W5:Y:S04]  /*0220*/  LDG.E.U8 R13, desc[UR4][R4.64+0x1] ;  /* 0x00000104040d7981 */ /* 0x000f68000c1e1100 */
[----:B------:R-:W5:Y:S01]  /*0230*/  LDG.E.U8 R15, desc[UR4][R4.64+0x2] ;  /* 0x00000204040f7981 */ /* 0x000f62000c1e1100 */
[----:B------:R-:W-:-:S05]  /*0240*/  VIADD R0, R0, UR8 ;  /* 0x0000000800007c36 */ /* 0x000fca0008000000 */
[----:B0-----:R-:W-:-:S04]  /*0250*/  IADD3 R6, P0, PT, R0, UR14, RZ ;  /* 0x0000000e00067c10 */ /* 0x001fc8000ff1e0ff */
[----:B------:R-:W-:Y:S01]  /*0260*/  LEA.HI.X.SX32 R7, R0, UR15, 0x1, P0 ;  /* 0x0000000f00077c11 */ /* 0x000fe200080f0eff */
[----:B--2---:R-:W-:-:S04]  /*0270*/  IMAD.IADD R9, R9, 0x1, R10 ;  /* 0x0000000109097824 */ /* 0x004fc800078e020a */
[----:B---3--:R-:W-:-:S05]  /*0280*/  IMAD R8, R8, 0x2, R9 ;  /* 0x0000000208087824 */ /* 0x008fca00078e0209 */
[----:B----4-:R-:W-:-:S05]  /*0290*/  IADD3 R8, PT, PT, R12, R11, -R8 ;  /* 0x0000000b0c087210 */ /* 0x010fca0007ffe808 */
[----:B-----5:R-:W-:-:S04]  /*02a0*/  IMAD.IADD R8, R8, 0x1, R13 ;  /* 0x0000000108087824 */ /* 0x020fc800078e020d */
[----:B------:R-:W-:Y:S02]  /*02b0*/  IMAD R8, R15, 0x2, R8 ;  /* 0x000000020f087824 */ /* 0x000fe400078e0208 */
[----:B------:R-:W-:-:S03]  /*02c0*/  IMAD.MOV.U32 R9, RZ, RZ, 0x80 ;  /* 0x00000080ff097424 */ /* 0x000fc600078e00ff */
[----:B------:R-:W-:-:S04]  /*02d0*/  VIMNMX R8, PT, PT, R8, -0x80, !PT ;  /* 0xffffff8008087848 */ /* 0x000fc80007fe0100 */
[----:B------:R-:W-:-:S05]  /*02e0*/  VIADDMNMX.U32 R3, R8, R9, 0xff, PT ;  /* 0x000000ff08037446 */ /* 0x000fca0003800009 */
[----:B------:R-:W-:Y:S01]  /*02f0*/  STG.E.U8 desc[UR4][R6.64], R3 ;  /* 0x0000000306007986 */ /* 0x000fe2000c101104 */
[----:B------:R-:W-:Y:S05]  /*0300*/  EXIT ;  /* 0x000000000000794d */ /* 0x000fea0003800000 */
.L_x_0:
[----:B------:R-:W-:-:S00]  /*0310*/  BRA `(.L_x_0) ;  /* 0xfffffffc00fc7947 */ /* 0x000fc0000383ffff */
[----:B------:R-:W-:-:S00]  /*0320*/  NOP ;  /* 0x0000000000007918 */ /* 0x000fc00000000000 */
        /* <DEDUP_REMOVED lines=13> */
.L_x_1:


//--------------------- .nv.shared.reserved.0     --------------------------
	.section	.nv.shared.reserved.0,"aw",@nobits
	.weak		__nv_reservedSMEM_offset_0_alias
	.size		__nv_reservedSMEM_offset_0_alias, 0, 64
	.other		__nv_reservedSMEM_offset_0_alias,@"STO_CUDA_RESERVED_SHARED STV_DEFAULT"
__nv_reservedSMEM_offset_0_alias:
	.zero		0
	.zero		64


//--------------------- .nv.constant0._Z12embossKernelPhS_ii --------------------------
	.section	.nv.constant0._Z12embossKernelPhS_ii,"a",@progbits
	.sectionflags	@""
	.align	4
.nv.constant0._Z12embossKernelPhS_ii:
	.zero		920


//--------------------- SYMBOLS --------------------------

	.type		.nv.reservedSmem.offset0,@object
	.size		.nv.reservedSmem.offset0,0x4
